//
// Generated by NVIDIA NVVM Compiler
//
// Compiler Build ID: CL-36424714
// Cuda compilation tools, release 13.0, V13.0.88
// Based on NVVM 20.0.0
//

.version 9.0
.target sm_100
.address_size 64

	// .globl	_Z5sobelPiS_S_S_S_

.visible .entry _Z5sobelPiS_S_S_S_(
	.param .u64 .ptr .align 1 _Z5sobelPiS_S_S_S__param_0,
	.param .u64 .ptr .align 1 _Z5sobelPiS_S_S_S__param_1,
	.param .u64 .ptr .align 1 _Z5sobelPiS_S_S_S__param_2,
	.param .u64 .ptr .align 1 _Z5sobelPiS_S_S_S__param_3,
	.param .u64 .ptr .align 1 _Z5sobelPiS_S_S_S__param_4
)
{
	.reg .pred 	%p<10>;
	.reg .b32 	%r<115>;
	.reg .b64 	%rd<54>;

	ld.param.u64 	%rd8, [_Z5sobelPiS_S_S_S__param_0];
	ld.param.u64 	%rd9, [_Z5sobelPiS_S_S_S__param_1];
	ld.param.u64 	%rd10, [_Z5sobelPiS_S_S_S__param_2];
	ld.param.u64 	%rd11, [_Z5sobelPiS_S_S_S__param_3];
	ld.param.u64 	%rd12, [_Z5sobelPiS_S_S_S__param_4];
	cvta.to.global.u64 	%rd1, %rd11;
	cvta.to.global.u64 	%rd2, %rd12;
	cvta.to.global.u64 	%rd3, %rd10;
	cvta.to.global.u64 	%rd13, %rd9;
	cvta.to.global.u64 	%rd14, %rd8;
	ld.global.u32 	%r17, [%rd14];
	ld.global.u32 	%r2, [%rd13];
	min.s32 	%r18, %r2, %r17;
	setp.lt.s32 	%p1, %r18, 3;
	@%p1 bra 	$L__BB0_16;
	and.b32  	%r20, %r17, 2147483646;
	add.s32 	%r3, %r20, -4;
	add.s32 	%r4, %r2, -2;
	mov.b32 	%r111, 1;
	mul.wide.u32 	%rd45, %r17, 4;
$L__BB0_2:
	setp.eq.s32 	%p2, %r17, 3;
	mul.lo.s32 	%r6, %r111, %r17;
	sub.s32 	%r7, %r6, %r17;
	mov.b32 	%r114, 1;
	@%p2 bra 	$L__BB0_11;
	shl.b32 	%r24, %r17, 1;
	add.s32 	%r8, %r7, %r24;
	mov.b32 	%r113, 0;
	mov.b32 	%r112, 1;
$L__BB0_4:
	add.s32 	%r11, %r112, %r6;
	add.s32 	%r25, %r112, %r7;
	mul.wide.s32 	%rd15, %r25, 4;
	add.s64 	%rd4, %rd3, %rd15;
	ld.global.u32 	%r26, [%rd4+4];
	ld.global.u32 	%r27, [%rd4+-4];
	mul.wide.u32 	%rd16, %r11, 4;
	add.s64 	%rd17, %rd3, %rd16;
	ld.global.u32 	%r28, [%rd17+4];
	shl.b32 	%r29, %r28, 1;
	mul.wide.u32 	%rd18, %r17, 4;
	add.s64 	%rd5, %rd4, %rd18;
	ld.global.u32 	%r30, [%rd5+-4];
	add.s32 	%r31, %r11, %r17;
	mul.wide.u32 	%rd19, %r31, 4;
	add.s64 	%rd20, %rd3, %rd19;
	ld.global.u32 	%r32, [%rd20+4];
	add.s64 	%rd6, %rd5, %rd18;
	ld.global.u32 	%r33, [%rd6+-4];
	sub.s32 	%r34, %r26, %r27;
	add.s32 	%r35, %r34, %r29;
	add.s32 	%r36, %r35, %r32;
	shl.b32 	%r37, %r30, 1;
	add.s32 	%r38, %r37, %r33;
	sub.s32 	%r39, %r36, %r38;
	ld.global.u32 	%r40, [%rd4];
	shl.b32 	%r41, %r40, 1;
	ld.global.u32 	%r42, [%rd20];
	add.s32 	%r43, %r41, %r27;
	add.s32 	%r44, %r43, %r26;
	shl.b32 	%r45, %r42, 1;
	add.s32 	%r46, %r33, %r45;
	add.s32 	%r47, %r46, %r32;
	sub.s32 	%r48, %r44, %r47;
	mul.lo.s32 	%r49, %r39, %r39;
	mad.lo.s32 	%r50, %r48, %r48, %r49;
	ld.global.u32 	%r51, [%rd2];
	setp.gt.s32 	%p3, %r50, %r51;
	@%p3 bra 	$L__BB0_6;
	add.s64 	%rd22, %rd1, %rd16;
	mov.b32 	%r52, 0;
	st.global.u32 	[%rd22], %r52;
	bra.uni 	$L__BB0_7;
$L__BB0_6:
	add.s64 	%rd24, %rd1, %rd16;
	mov.b32 	%r53, 255;
	st.global.u32 	[%rd24], %r53;
$L__BB0_7:
	cvt.s64.s32 	%rd25, %r7;
	cvt.u64.u32 	%rd26, %r112;
	add.s64 	%rd27, %rd26, %rd25;
	shl.b64 	%rd28, %rd27, 2;
	add.s64 	%rd29, %rd28, %rd3;
	ld.global.u32 	%r54, [%rd29+8];
	ld.global.u32 	%r55, [%rd4];
	cvt.u64.u32 	%rd30, %r6;
	add.s64 	%rd7, %rd26, %rd30;
	shl.b64 	%rd31, %rd7, 2;
	add.s64 	%rd32, %rd31, %rd3;
	ld.global.u32 	%r56, [%rd32+8];
	shl.b32 	%r57, %r56, 1;
	ld.global.u32 	%r58, [%rd5];
	cvt.u64.u32 	%rd33, %r8;
	add.s64 	%rd34, %rd26, %rd33;
	shl.b64 	%rd35, %rd34, 2;
	add.s64 	%rd36, %rd35, %rd3;
	ld.global.u32 	%r59, [%rd36+8];
	ld.global.u32 	%r60, [%rd6];
	sub.s32 	%r61, %r54, %r55;
	add.s32 	%r62, %r61, %r57;
	add.s32 	%r63, %r62, %r59;
	shl.b32 	%r64, %r58, 1;
	add.s32 	%r65, %r64, %r60;
	sub.s32 	%r66, %r63, %r65;
	ld.global.u32 	%r67, [%rd29+4];
	shl.b32 	%r68, %r67, 1;
	ld.global.u32 	%r69, [%rd36+4];
	add.s32 	%r70, %r68, %r55;
	add.s32 	%r71, %r70, %r54;
	shl.b32 	%r72, %r69, 1;
	add.s32 	%r73, %r60, %r72;
	add.s32 	%r74, %r73, %r59;
	sub.s32 	%r75, %r71, %r74;
	mul.lo.s32 	%r76, %r66, %r66;
	mad.lo.s32 	%r77, %r75, %r75, %r76;
	ld.global.u32 	%r78, [%rd2];
	setp.gt.s32 	%p4, %r77, %r78;
	@%p4 bra 	$L__BB0_9;
	add.s64 	%rd38, %rd1, %rd31;
	mov.b32 	%r79, 0;
	st.global.u32 	[%rd38+4], %r79;
	bra.uni 	$L__BB0_10;
$L__BB0_9:
	add.s64 	%rd40, %rd1, %rd31;
	mov.b32 	%r80, 255;
	st.global.u32 	[%rd40+4], %r80;
$L__BB0_10:
	add.s32 	%r114, %r112, 2;
	add.s32 	%r13, %r112, 1;
	setp.ne.s32 	%p5, %r113, %r3;
	mov.u32 	%r112, %r114;
	mov.u32 	%r113, %r13;
	@%p5 bra 	$L__BB0_4;
$L__BB0_11:
	and.b32  	%r81, %r17, 1;
	setp.eq.b32 	%p6, %r81, 1;
	not.pred 	%p7, %p6;
	@%p7 bra 	$L__BB0_15;
	add.s32 	%r15, %r114, %r6;
	add.s32 	%r82, %r114, %r7;
	mul.wide.s32 	%rd41, %r82, 4;
	add.s64 	%rd42, %rd3, %rd41;
	ld.global.u32 	%r83, [%rd42+4];
	ld.global.u32 	%r84, [%rd42+-4];
	mul.wide.u32 	%rd43, %r15, 4;
	add.s64 	%rd44, %rd3, %rd43;
	ld.global.u32 	%r85, [%rd44+4];
	shl.b32 	%r86, %r85, 1;
	add.s64 	%rd46, %rd42, %rd45;
	ld.global.u32 	%r87, [%rd46+-4];
	add.s32 	%r88, %r15, %r17;
	mul.wide.u32 	%rd47, %r88, 4;
	add.s64 	%rd48, %rd3, %rd47;
	ld.global.u32 	%r89, [%rd48+4];
	add.s64 	%rd49, %rd46, %rd45;
	ld.global.u32 	%r90, [%rd49+-4];
	sub.s32 	%r91, %r83, %r84;
	add.s32 	%r92, %r91, %r86;
	add.s32 	%r93, %r92, %r89;
	shl.b32 	%r94, %r87, 1;
	add.s32 	%r95, %r94, %r90;
	sub.s32 	%r96, %r93, %r95;
	ld.global.u32 	%r97, [%rd42];
	shl.b32 	%r98, %r97, 1;
	ld.global.u32 	%r99, [%rd48];
	add.s32 	%r100, %r98, %r84;
	add.s32 	%r101, %r100, %r83;
	shl.b32 	%r102, %r99, 1;
	add.s32 	%r103, %r90, %r102;
	add.s32 	%r104, %r103, %r89;
	sub.s32 	%r105, %r101, %r104;
	mul.lo.s32 	%r106, %r96, %r96;
	mad.lo.s32 	%r107, %r105, %r105, %r106;
	ld.global.u32 	%r108, [%rd2];
	setp.gt.s32 	%p8, %r107, %r108;
	@%p8 bra 	$L__BB0_14;
	add.s64 	%rd51, %rd1, %rd43;
	mov.b32 	%r109, 0;
	st.global.u32 	[%rd51], %r109;
	bra.uni 	$L__BB0_15;
$L__BB0_14:
	add.s64 	%rd53, %rd1, %rd43;
	mov.b32 	%r110, 255;
	st.global.u32 	[%rd53], %r110;
$L__BB0_15:
	setp.ne.s32 	%p9, %r111, %r4;
	add.s32 	%r111, %r111, 1;
	@%p9 bra 	$L__BB0_2;
$L__BB0_16:
	ret;

}


// ===== COMPILED SASS (sm_100) =====

	.target	sm_100

	.elftype	@"ET_EXEC"


//--------------------- .note.nv.tkinfo           --------------------------
	.section	.note.nv.tkinfo,"",@"SHT_NOTE"
	.sectionflags	@"SHF_NOTE_NV_TKINFO"
	.tkinfo
        /*0018*/ 	.word	0x00000002
        /*0030*/ 	.string	""
        /*0030*/ 	.string	"ptxas"
        /*0030*/ 	.string	"Cuda compilation tools, release 13.0, V13.0.88"
        /*0030*/ 	.string	"Build cuda_13.0.r13.0/compiler.36424714_0"
        /*0030*/ 	.string	"-arch sm_100 -m 64 "



//--------------------- .note.nv.cuinfo           --------------------------
	.section	.note.nv.cuinfo,"",@"SHT_NOTE"
	.sectionflags	@"SHF_NOTE_NV_CUINFO"
        /*0018*/ 	.short	0x0002
        /*001a*/ 	.short	0x0064
        /*001c*/ 	.short	0x0082
	.zero		2


//--------------------- .nv.info                  --------------------------
	.section	.nv.info,"",@"SHT_CUDA_INFO"
	.align	4


	//----- nvinfo : EIATTR_REGCOUNT
	.align		4
        /*0000*/ 	.byte	0x04, 0x2f
        /*0002*/ 	.short	(.L_1 - .L_0)
	.align		4
.L_0:
        /*0004*/ 	.word	index@(_Z5sobelPiS_S_S_S_)
        /*0008*/ 	.word	0x00000020


	//----- nvinfo : EIATTR_FRAME_SIZE
	.align		4
.L_1:
        /*000c*/ 	.byte	0x04, 0x11
        /*000e*/ 	.short	(.L_3 - .L_2)
	.align		4
.L_2:
        /*0010*/ 	.word	index@(_Z5sobelPiS_S_S_S_)
        /*0014*/ 	.word	0x00000000


	//----- nvinfo : EIATTR_MIN_STACK_SIZE
	.align		4
.L_3:
        /*0018*/ 	.byte	0x04, 0x12
        /*001a*/ 	.short	(.L_5 - .L_4)
	.align		4
.L_4:
        /*001c*/ 	.word	index@(_Z5sobelPiS_S_S_S_)
        /*0020*/ 	.word	0x00000000
.L_5:


//--------------------- .nv.compat                --------------------------
	.section	.nv.compat,"",@"SHT_CUDA_COMPAT_INFO"
	.align	4
        /*0000*/ 	.byte	0x02, 0x09, 0x00, 0x00, 0x02, 0x02, 0x01, 0x00, 0x02, 0x05, 0x05, 0x00, 0x03, 0x07, 0x01, 0x01
        /*0010*/ 	.byte	0x02, 0x03, 0x00, 0x00, 0x02, 0x06, 0x01, 0x00, 0x04, 0x0b, 0x08, 0x00, 0x09, 0x00, 0x00, 0x00
        /*0020*/ 	.byte	0x00, 0x00, 0x00, 0x00


//--------------------- .nv.info._Z5sobelPiS_S_S_S_ --------------------------
	.section	.nv.info._Z5sobelPiS_S_S_S_,"",@"SHT_CUDA_INFO"
	.sectionflags	@""
	.align	4


	//----- nvinfo : EIATTR_CUDA_API_VERSION
	.align		4
        /*0000*/ 	.byte	0x04, 0x37
        /*0002*/ 	.short	(.L_7 - .L_6)
.L_6:
        /*0004*/ 	.word	0x00000082


	//----- nvinfo : EIATTR_KPARAM_INFO
	.align		4
.L_7:
        /*0008*/ 	.byte	0x04, 0x17
        /*000a*/ 	.short	(.L_9 - .L_8)
.L_8:
        /*000c*/ 	.word	0x00000000
        /*0010*/ 	.short	0x0004
        /*0012*/ 	.short	0x0020
        /*0014*/ 	.byte	0x00, 0xf5, 0x21, 0x00


	//----- nvinfo : EIATTR_KPARAM_INFO
	.align		4
.L_9:
        /*0018*/ 	.byte	0x04, 0x17
        /*001a*/ 	.short	(.L_11 - .L_10)
.L_10:
        /*001c*/ 	.word	0x00000000
        /*0020*/ 	.short	0x0003
        /*0022*/ 	.short	0x0018
        /*0024*/ 	.byte	0x00, 0xf5, 0x21, 0x00


	//----- nvinfo : EIATTR_KPARAM_INFO
	.align		4
.L_11:
        /*0028*/ 	.byte	0x04, 0x17
        /*002a*/ 	.short	(.L_13 - .L_12)
.L_12:
        /*002c*/ 	.word	0x00000000
        /*0030*/ 	.short	0x0002
        /*0032*/ 	.short	0x0010
        /*0034*/ 	.byte	0x00, 0xf5, 0x21, 0x00


	//----- nvinfo : EIATTR_KPARAM_INFO
	.align		4
.L_13:
        /*0038*/ 	.byte	0x04, 0x17
        /*003a*/ 	.short	(.L_15 - .L_14)
.L_14:
        /*003c*/ 	.word	0x00000000
        /*0040*/ 	.short	0x0001
        /*0042*/ 	.short	0x0008
        /*0044*/ 	.byte	0x00, 0xf5, 0x21, 0x00


	//----- nvinfo : EIATTR_KPARAM_INFO
	.align		4
.L_15:
        /*0048*/ 	.byte	0x04, 0x17
        /*004a*/ 	.short	(.L_17 - .L_16)
.L_16:
        /*004c*/ 	.word	0x00000000
        /*0050*/ 	.short	0x0000
        /*0052*/ 	.short	0x0000
        /*0054*/ 	.byte	0x00, 0xf5, 0x21, 0x00


	//----- nvinfo : EIATTR_SPARSE_MMA_MASK
	.align		4
.L_17:
        /*0058*/ 	.byte	0x03, 0x50
        /*005a*/ 	.short	0x0000


	//----- nvinfo : EIATTR_MAXREG_COUNT
	.align		4
        /*005c*/ 	.byte	0x03, 0x1b
        /*005e*/ 	.short	0x00ff


	//----- nvinfo : EIATTR_MERCURY_ISA_VERSION
	.align		4
        /*0060*/ 	.byte	0x03, 0x5f
        /*0062*/ 	.short	0x0101


	//----- nvinfo : EIATTR_VRC_CTA_INIT_COUNT
	.align		4
        /*0064*/ 	.byte	0x02, 0x4a
	.zero		1
	.zero		1


	//----- nvinfo : EIATTR_EXIT_INSTR_OFFSETS
	.align		4
        /*0068*/ 	.byte	0x04, 0x1c
        /*006a*/ 	.short	(.L_19 - .L_18)


	//   ....[0]....
.L_18:
        /*006c*/ 	.word	0x00000080


	//   ....[1]....
        /*0070*/ 	.word	0x000008f0


	//----- nvinfo : EIATTR_CBANK_PARAM_SIZE
	.align		4
.L_19:
        /*0074*/ 	.byte	0x03, 0x19
        /*0076*/ 	.short	0x0028


	//----- nvinfo : EIATTR_PARAM_CBANK
	.align		4
        /*0078*/ 	.byte	0x04, 0x0a
        /*007a*/ 	.short	(.L_21 - .L_20)
	.align		4
.L_20:
        /*007c*/ 	.word	index@(.nv.constant0._Z5sobelPiS_S_S_S_)
        /*0080*/ 	.short	0x0380
        /*0082*/ 	.short	0x0028


	//----- nvinfo : EIATTR_SW_WAR
	.align		4
.L_21:
        /*0084*/ 	.byte	0x04, 0x36
        /*0086*/ 	.short	(.L_23 - .L_22)
.L_22:
        /*0088*/ 	.word	0x00000008
.L_23:


//--------------------- .nv.callgraph             --------------------------
	.section	.nv.callgraph,"",@"SHT_CUDA_CALLGRAPH"
	.align	4
	.sectionentsize	8
	.align		4
        /*0000*/ 	.word	0x00000000
	.align		4
        /*0004*/ 	.word	0xffffffff
	.align		4
        /*0008*/ 	.word	0x00000000
	.align		4
        /*000c*/ 	.word	0xfffffffe
	.align		4
        /*0010*/ 	.word	0x00000000
	.align		4
        /*0014*/ 	.word	0xfffffffd
	.align		4
        /*0018*/ 	.word	0x00000000
	.align		4
        /*001c*/ 	.word	0xfffffffc


//--------------------- .text._Z5sobelPiS_S_S_S_  --------------------------
	.section	.text._Z5sobelPiS_S_S_S_,"ax",@progbits
	.align	128
        .global         _Z5sobelPiS_S_S_S_
        .type           _Z5sobelPiS_S_S_S_,@function
        .size           _Z5sobelPiS_S_S_S_,(.L_x_5 - _Z5sobelPiS_S_S_S_)
        .other          _Z5sobelPiS_S_S_S_,@"STO_CUDA_ENTRY STV_DEFAULT"
_Z5sobelPiS_S_S_S_:
.text._Z5sobelPiS_S_S_S_:
[----:B------:R-:W-:Y:S08]  /*0000*/  LDC R1, c[0x0][0x37c] ;  /* 0x0000df00ff017b82 */ /* 0x000ff00000000800 */
[----:B------:R-:W0:Y:S01]  /*0010*/  LDC.64 R2, c[0x0][0x380] ;  /* 0x0000e000ff027b82 */ /* 0x000e220000000a00 */
[----:B------:R-:W0:Y:S07]  /*0020*/  LDCU.64 UR4, c[0x0][0x358] ;  /* 0x00006b00ff0477ac */ /* 0x000e2e0008000a00 */
[----:B------:R-:W1:Y:S01]  /*0030*/  LDC.64 R4, c[0x0][0x388] ;  /* 0x0000e200ff047b82 */ /* 0x000e620000000a00 */
[----:B0-----:R-:W2:Y:S04]  /*0040*/  LDG.E R19, desc[UR4][R2.64] ;  /* 0x0000000402137981 */ /* 0x001ea8000c1e1900 */
[----:B-1----:R-:W2:Y:S02]  /*0050*/  LDG.E R4, desc[UR4][R4.64] ;  /* 0x0000000404047981 */ /* 0x002ea4000c1e1900 */
[----:B--2---:R-:W-:-:S04]  /*0060*/  VIMNMX R0, PT, PT, R19, R4, PT ;  /* 0x0000000413007248 */ /* 0x004fc80003fe0100 */
[----:B------:R-:W-:-:S13]  /*0070*/  ISETP.GE.AND P0, PT, R0, 0x3, PT ;  /* 0x000000030000780c */ /* 0x000fda0003f06270 */
[----:B------:R-:W-:Y:S05]  /*0080*/  @!P0 EXIT ;  /* 0x000000000000894d */ /* 0x000fea0003800000 */
[----:B------:R-:W-:Y:S01]  /*0090*/  LOP3.LUT R20, R19, 0x7ffffffe, RZ, 0xc0, !PT ;  /* 0x7ffffffe13147812 */ /* 0x000fe200078ec0ff */
[----:B------:R-:W-:Y:S02]  /*00a0*/  VIADD R0, R4, 0xfffffffe ;  /* 0xfffffffe04007836 */ /* 0x000fe40000000000 */
[----:B------:R-:W-:Y:S01]  /*00b0*/  IMAD.MOV.U32 R18, RZ, RZ, 0x1 ;  /* 0x00000001ff127424 */ /* 0x000fe200078e00ff */
[----:B------:R-:W-:-:S07]  /*00c0*/  IADD3 R20, PT, PT, R20, -0x4, RZ ;  /* 0xfffffffc14147810 */ /* 0x000fce0007ffe0ff */
.L_x_3:
[C---:B------:R-:W-:Y:S01]  /*00d0*/  ISETP.NE.AND P1, PT, R19.reuse, 0x3, PT ;  /* 0x000000031300780c */ /* 0x040fe20003f25270 */
[C---:B0-----:R-:W-:Y:S01]  /*00e0*/  IMAD R22, R19.reuse, R18, RZ ;  /* 0x0000001213167224 */ /* 0x041fe200078e02ff */
[C---:B------:R-:W-:Y:S01]  /*00f0*/  ISETP.NE.AND P0, PT, R18.reuse, R0, PT ;  /* 0x000000001200720c */ /* 0x040fe20003f05270 */
[----:B------:R-:W-:Y:S02]  /*0100*/  IMAD.MOV.U32 R7, RZ, RZ, 0x1 ;  /* 0x00000001ff077424 */ /* 0x000fe400078e00ff */
[----:B------:R-:W-:Y:S01]  /*0110*/  VIADD R18, R18, 0x1 ;  /* 0x0000000112127836 */ /* 0x000fe20000000000 */
[----:B------:R-:W-:-:S07]  /*0120*/  IADD3 R24, PT, PT, -R19, R22, RZ ;  /* 0x0000001613187210 */ /* 0x000fce0007ffe1ff */
[----:B------:R-:W-:Y:S05]  /*0130*/  @!P1 BRA `(.L_x_0) ;  /* 0x0000000400509947 */ /* 0x000fea0003800000 */
[----:B------:R-:W0:Y:S01]  /*0140*/  LDC.64 R2, c[0x0][0x3a0] ;  /* 0x0000e800ff027b82 */ /* 0x000e220000000a00 */
[----:B------:R-:W-:Y:S02]  /*0150*/  HFMA2 R23, -RZ, RZ, 0, 5.9604644775390625e-08 ;  /* 0x00000001ff177431 */ /* 0x000fe400000001ff */
[----:B------:R-:W-:Y:S01]  /*0160*/  IMAD R21, R19, 0x2, R24 ;  /* 0x0000000213157824 */ /* 0x000fe200078e0218 */
[----:B------:R-:W1:Y:S01]  /*0170*/  LDCU.64 UR6, c[0x0][0x398] ;  /* 0x00007300ff0677ac */ /* 0x000e620008000a00 */
[----:B------:R-:W-:-:S07]  /*0180*/  IMAD.MOV.U32 R25, RZ, RZ, RZ ;  /* 0x000000ffff197224 */ /* 0x000fce00078e00ff */
.L_x_1:
[----:B------:R-:W2:Y:S01]  /*0190*/  LDC.64 R6, c[0x0][0x390] ;  /* 0x0000e400ff067b82 */ /* 0x000ea20000000a00 */
[--C-:B------:R-:W-:Y:S02]  /*01a0*/  IMAD.IADD R11, R24, 0x1, R23.reuse ;  /* 0x00000001180b7824 */ /* 0x100fe400078e0217 */
[----:B------:R-:W-:Y:S02]  /*01b0*/  IMAD.IADD R17, R22, 0x1, R23 ;  /* 0x0000000116117824 */ /* 0x000fe400078e0217 */
[----:B--2---:R-:W-:-:S04]  /*01c0*/  IMAD.WIDE R10, R11, 0x4, R6 ;  /* 0x000000040b0a7825 */ /* 0x004fc800078e0206 */
[----:B------:R-:W-:Y:S01]  /*01d0*/  IMAD.WIDE.U32 R12, R17, 0x4, R6 ;  /* 0x00000004110c7825 */ /* 0x000fe200078e0006 */
[----:B------:R-:W2:Y:S04]  /*01e0*/  LDG.E R14, desc[UR4][R10.64+0x4] ;  /* 0x000004040a0e7981 */ /* 0x000ea8000c1e1900 */
[----:B------:R-:W2:Y:S04]  /*01f0*/  LDG.E R15, desc[UR4][R10.64+-0x4] ;  /* 0xfffffc040a0f7981 */ /* 0x000ea8000c1e1900 */
[----:B------:R-:W3:Y:S01]  /*0200*/  LDG.E R12, desc[UR4][R12.64+0x4] ;  /* 0x000004040c0c7981 */ /* 0x000ee2000c1e1900 */
[C---:B------:R-:W-:Y:S01]  /*0210*/  IADD3 R9, PT, PT, R19.reuse, R17, RZ ;  /* 0x0000001113097210 */ /* 0x040fe20007ffe0ff */
[----:B------:R-:W-:-:S04]  /*0220*/  IMAD.WIDE.U32 R4, R19, 0x4, R10 ;  /* 0x0000000413047825 */ /* 0x000fc800078e000a */
[----:B------:R-:W-:Y:S01]  /*0230*/  IMAD.WIDE.U32 R8, R9, 0x4, R6 ;  /* 0x0000000409087825 */ /* 0x000fe200078e0006 */
[----:B------:R-:W4:Y:S03]  /*0240*/  LDG.E R29, desc[UR4][R4.64+-0x4] ;  /* 0xfffffc04041d7981 */ /* 0x000f26000c1e1900 */
[----:B------:R-:W-:Y:S01]  /*0250*/  IMAD.WIDE.U32 R6, R19, 0x4, R4 ;  /* 0x0000000413067825 */ /* 0x000fe200078e0004 */
[----:B------:R-:W5:Y:S04]  /*0260*/  LDG.E R27, desc[UR4][R8.64] ;  /* 0x00000004081b7981 */ /* 0x000f68000c1e1900 */
[----:B------:R-:W4:Y:S04]  /*0270*/  LDG.E R28, desc[UR4][R6.64+-0x4] ;  /* 0xfffffc04061c7981 */ /* 0x000f28000c1e1900 */
[----:B------:R-:W5:Y:S01]  /*0280*/  LDG.E R26, desc[UR4][R8.64+0x4] ;  /* 0x00000404081a7981 */ /* 0x000f62000c1e1900 */
[----:B--2---:R-:W-:-:S04]  /*0290*/  IMAD.IADD R16, R14, 0x1, -R15 ;  /* 0x000000010e107824 */ /* 0x004fc800078e0a0f */
[----:B---3--:R-:W-:Y:S02]  /*02a0*/  IMAD R13, R12, 0x2, R16 ;  /* 0x000000020c0d7824 */ /* 0x008fe400078e0210 */
[----:B------:R-:W2:Y:S04]  /*02b0*/  LDG.E R12, desc[UR4][R10.64] ;  /* 0x000000040a0c7981 */ /* 0x000ea8000c1e1900 */
[----:B0-----:R-:W3:Y:S01]  /*02c0*/  LDG.E R16, desc[UR4][R2.64] ;  /* 0x0000000402107981 */ /* 0x001ee2000c1e1900 */
[----:B----4-:R-:W-:Y:S01]  /*02d0*/  LEA R29, R29, R28, 0x1 ;  /* 0x0000001c1d1d7211 */ /* 0x010fe200078e08ff */
[----:B-----5:R-:W-:-:S03]  /*02e0*/  IMAD R28, R27, 0x2, R28 ;  /* 0x000000021b1c7824 */ /* 0x020fc600078e021c */
[----:B------:R-:W-:Y:S02]  /*02f0*/  IADD3 R27, PT, PT, -R29, R13, R26 ;  /* 0x0000000d1d1b7210 */ /* 0x000fe40007ffe11a */
[----:B------:R-:W-:-:S03]  /*0300*/  IADD3 R28, PT, PT, R26, R28, RZ ;  /* 0x0000001c1a1c7210 */ /* 0x000fc60007ffe0ff */
[----:B------:R-:W-:Y:S01]  /*0310*/  IMAD R8, R27, R27, RZ ;  /* 0x0000001b1b087224 */ /* 0x000fe200078e02ff */
[----:B------:R-:W-:-:S05]  /*0320*/  IADD3 R27, P3, PT, R22, R23, RZ ;  /* 0x00000017161b7210 */ /* 0x000fca0007f7e0ff */
[----:B------:R-:W-:-:S05]  /*0330*/  IMAD.X R26, RZ, RZ, RZ, P3 ;  /* 0x000000ffff1a7224 */ /* 0x000fca00018e06ff */
[C---:B------:R-:W-:Y:S02]  /*0340*/  SHF.L.U64.HI R26, R27.reuse, 0x2, R26 ;  /* 0x000000021b1a7819 */ /* 0x040fe4000001021a */
[----:B------:R-:W-:Y:S01]  /*0350*/  SHF.L.U32 R27, R27, 0x2, RZ ;  /* 0x000000021b1b7819 */ /* 0x000fe200000006ff */
[----:B--2---:R-:W-:Y:S02]  /*0360*/  IMAD R15, R12, 0x2, R15 ;  /* 0x000000020c0f7824 */ /* 0x004fe400078e020f */
[----:B------:R-:W0:Y:S03]  /*0370*/  LDC.64 R12, c[0x0][0x398] ;  /* 0x0000e600ff0c7b82 */ /* 0x000e260000000a00 */
[----:B------:R-:W-:-:S05]  /*0380*/  IADD3 R15, PT, PT, -R28, R15, R14 ;  /* 0x0000000f1c0f7210 */ /* 0x000fca0007ffe10e */
[----:B------:R-:W-:Y:S02]  /*0390*/  IMAD R15, R15, R15, R8 ;  /* 0x0000000f0f0f7224 */ /* 0x000fe400078e0208 */
[----:B------:R-:W2:Y:S03]  /*03a0*/  LDC.64 R8, c[0x0][0x390] ;  /* 0x0000e400ff087b82 */ /* 0x000ea60000000a00 */
[----:B---3--:R-:W-:Y:S01]  /*03b0*/  ISETP.GT.AND P1, PT, R15, R16, PT ;  /* 0x000000100f00720c */ /* 0x008fe20003f24270 */
[----:B0-----:R-:W-:Y:S01]  /*03c0*/  IMAD.WIDE.U32 R16, R17, 0x4, R12 ;  /* 0x0000000411107825 */ /* 0x001fe200078e000c */
[----:B------:R-:W-:-:S11]  /*03d0*/  IADD3 R13, P2, PT, R24, R23, RZ ;  /* 0x00000017180d7210 */ /* 0x000fd60007f5e0ff */
[----:B------:R-:W-:Y:S01]  /*03e0*/  @P1 IMAD.MOV.U32 R29, RZ, RZ, 0xff ;  /* 0x000000ffff1d1424 */ /* 0x000fe200078e00ff */
[----:B------:R-:W-:Y:S01]  /*03f0*/  @!P1 STG.E desc[UR4][R16.64], RZ ;  /* 0x000000ff10009986 */ /* 0x000fe2000c101904 */
[----:B------:R-:W-:Y:S02]  /*0400*/  LEA.HI.X.SX32 R14, R24, RZ, 0x1, P2 ;  /* 0x000000ff180e7211 */ /* 0x000fe400010f0eff */
[----:B------:R-:W-:Y:S01]  /*0410*/  IADD3 R15, P2, PT, R21, R23, RZ ;  /* 0x00000017150f7210 */ /* 0x000fe20007f5e0ff */
[----:B------:R0:W-:Y:S01]  /*0420*/  @P1 STG.E desc[UR4][R16.64], R29 ;  /* 0x0000001d10001986 */ /* 0x0001e2000c101904 */
[----:B--2---:R-:W-:-:S03]  /*0430*/  LEA R12, P1, R13, R8, 0x2 ;  /* 0x000000080d0c7211 */ /* 0x004fc600078210ff */
[----:B------:R-:W-:Y:S01]  /*0440*/  IMAD.X R28, RZ, RZ, RZ, P2 ;  /* 0x000000ffff1c7224 */ /* 0x000fe200010e06ff */
[-C--:B------:R-:W-:Y:S01]  /*0450*/  LEA.HI.X R13, R13, R9.reuse, R14, 0x2, P1 ;  /* 0x000000090d0d7211 */ /* 0x080fe200008f140e */
[----:B------:R-:W2:Y:S01]  /*0460*/  LDG.E R10, desc[UR4][R10.64] ;  /* 0x000000040a0a7981 */ /* 0x000ea2000c1e1900 */
[-C--:B------:R-:W-:Y:S02]  /*0470*/  LEA R14, P2, R15, R8.reuse, 0x2 ;  /* 0x000000080f0e7211 */ /* 0x080fe400078410ff */
[----:B------:R-:W-:Y:S01]  /*0480*/  IADD3 R8, P1, PT, R27, R8, RZ ;  /* 0x000000081b087210 */ /* 0x000fe20007f3e0ff */
[----:B------:R-:W3:Y:S01]  /*0490*/  LDG.E R4, desc[UR4][R4.64] ;  /* 0x0000000404047981 */ /* 0x000ee2000c1e1900 */
[-C--:B------:R-:W-:Y:S02]  /*04a0*/  LEA.HI.X R15, R15, R9.reuse, R28, 0x2, P2 ;  /* 0x000000090f0f7211 */ /* 0x080fe400010f141c */
[----:B------:R-:W-:Y:S01]  /*04b0*/  IADD3.X R9, PT, PT, R26, R9, RZ, P1, !PT ;  /* 0x000000091a097210 */ /* 0x000fe20000ffe4ff */
[----:B------:R-:W3:Y:S04]  /*04c0*/  LDG.E R7, desc[UR4][R6.64] ;  /* 0x0000000406077981 */ /* 0x000ee8000c1e1900 */
[----:B------:R-:W2:Y:S04]  /*04d0*/  LDG.E R11, desc[UR4][R12.64+0x8] ;  /* 0x000008040c0b7981 */ /* 0x000ea8000c1e1900 */
[----:B------:R-:W4:Y:S04]  /*04e0*/  LDG.E R8, desc[UR4][R8.64+0x8] ;  /* 0x0000080408087981 */ /* 0x000f28000c1e1900 */
[----:B------:R-:W5:Y:S04]  /*04f0*/  LDG.E R6, desc[UR4][R14.64+0x4] ;  /* 0x000004040e067981 */ /* 0x000f68000c1e1900 */
[----:B------:R-:W5:Y:S04]  /*0500*/  LDG.E R13, desc[UR4][R12.64+0x4] ;  /* 0x000004040c0d7981 */ /* 0x000f68000c1e1900 */
[----:B0-----:R-:W5:Y:S04]  /*0510*/  LDG.E R17, desc[UR4][R14.64+0x8] ;  /* 0x000008040e117981 */ /* 0x001f68000c1e1900 */
[----:B------:R-:W5:Y:S01]  /*0520*/  LDG.E R16, desc[UR4][R2.64] ;  /* 0x0000000402107981 */ /* 0x000f62000c1e1900 */
[----:B---3--:R-:W-:-:S02]  /*0530*/  IMAD R4, R4, 0x2, R7 ;  /* 0x0000000204047824 */ /* 0x008fc400078e0207 */
[----:B--2---:R-:W-:-:S05]  /*0540*/  IMAD.IADD R29, R11, 0x1, -R10 ;  /* 0x000000010b1d7824 */ /* 0x004fca00078e0a0a */
[----:B----4-:R-:W-:Y:S02]  /*0550*/  LEA R28, R8, R29, 0x1 ;  /* 0x0000001d081c7211 */ /* 0x010fe400078e08ff */
[----:B-----5:R-:W-:Y:S01]  /*0560*/  LEA R5, R6, R7, 0x1 ;  /* 0x0000000706057211 */ /* 0x020fe200078e08ff */
[----:B------:R-:W-:Y:S01]  /*0570*/  IMAD R10, R13, 0x2, R10 ;  /* 0x000000020d0a7824 */ /* 0x000fe200078e020a */
[----:B------:R-:W-:Y:S02]  /*0580*/  IADD3 R4, PT, PT, -R4, R28, R17 ;  /* 0x0000001c04047210 */ /* 0x000fe40007ffe111 */
[----:B------:R-:W-:-:S03]  /*0590*/  IADD3 R5, PT, PT, R17, R5, RZ ;  /* 0x0000000511057210 */ /* 0x000fc60007ffe0ff */
[----:B------:R-:W-:Y:S01]  /*05a0*/  IMAD R4, R4, R4, RZ ;  /* 0x0000000404047224 */ /* 0x000fe200078e02ff */
[----:B------:R-:W-:-:S05]  /*05b0*/  IADD3 R5, PT, PT, -R5, R10, R11 ;  /* 0x0000000a05057210 */ /* 0x000fca0007ffe10b */
[----:B------:R-:W-:-:S05]  /*05c0*/  IMAD R5, R5, R5, R4 ;  /* 0x0000000505057224 */ /* 0x000fca00078e0204 */
[----:B------:R-:W-:Y:S02]  /*05d0*/  ISETP.GT.AND P1, PT, R5, R16, PT ;  /* 0x000000100500720c */ /* 0x000fe40003f24270 */
[----:B-1----:R-:W-:-:S04]  /*05e0*/  IADD3 R4, P2, PT, R27, UR6, RZ ;  /* 0x000000061b047c10 */ /* 0x002fc8000ff5e0ff */
[----:B------:R-:W-:-:S07]  /*05f0*/  IADD3.X R5, PT, PT, R26, UR7, RZ, P2, !PT ;  /* 0x000000071a057c10 */ /* 0x000fce00097fe4ff */
[----:B------:R-:W-:Y:S01]  /*0600*/  @P1 IMAD.MOV.U32 R9, RZ, RZ, 0xff ;  /* 0x000000ffff091424 */ /* 0x000fe200078e00ff */
[----:B------:R2:W-:Y:S04]  /*0610*/  @!P1 STG.E desc[UR4][R4.64+0x4], RZ ;  /* 0x000004ff04009986 */ /* 0x0005e8000c101904 */
[----:B------:R2:W-:Y:S01]  /*0620*/  @P1 STG.E desc[UR4][R4.64+0x4], R9 ;  /* 0x0000040904001986 */ /* 0x0005e2000c101904 */
[----:B------:R-:W-:Y:S01]  /*0630*/  ISETP.NE.AND P1, PT, R25, R20, PT ;  /* 0x000000141900720c */ /* 0x000fe20003f25270 */
[C---:B------:R-:W-:Y:S01]  /*0640*/  VIADD R7, R23.reuse, 0x2 ;  /* 0x0000000217077836 */ /* 0x040fe20000000000 */
[----:B------:R-:W-:-:S04]  /*0650*/  IADD3 R25, PT, PT, R23, 0x1, RZ ;  /* 0x0000000117197810 */ /* 0x000fc80007ffe0ff */
[----:B------:R-:W-:-:S07]  /*0660*/  MOV R23, R7 ;  /* 0x0000000700177202 */ /* 0x000fce0000000f00 */
[----:B--2---:R-:W-:Y:S05]  /*0670*/  @P1 BRA `(.L_x_1) ;  /* 0xfffffff800c41947 */ /* 0x004fea000383ffff */
.L_x_0:
[----:B------:R-:W-:-:S04]  /*0680*/  LOP3.LUT R2, R19, 0x1, RZ, 0xc0, !PT ;  /* 0x0000000113027812 */ /* 0x000fc800078ec0ff */
[----:B------:R-:W-:-:S13]  /*0690*/  ISETP.NE.U32.AND P1, PT, R2, 0x1, PT ;  /* 0x000000010200780c */ /* 0x000fda0003f25070 */
[----:B------:R-:W-:Y:S05]  /*06a0*/  @P1 BRA `(.L_x_2) ;  /* 0x00000000008c1947 */ /* 0x000fea0003800000 */
[----:B------:R-:W0:Y:S01]  /*06b0*/  LDC.64 R4, c[0x0][0x390] ;  /* 0x0000e400ff047b82 */ /* 0x000e220000000a00 */
[----:B------:R-:W-:Y:S01]  /*06c0*/  IMAD.IADD R3, R24, 0x1, R7 ;  /* 0x0000000118037824 */ /* 0x000fe200078e0207 */
[----:B------:R-:W-:-:S05]  /*06d0*/  IADD3 R22, PT, PT, R22, R7, RZ ;  /* 0x0000000716167210 */ /* 0x000fca0007ffe0ff */
[----:B------:R-:W-:Y:S01]  /*06e0*/  IMAD.IADD R9, R19, 0x1, R22 ;  /* 0x0000000113097824 */ /* 0x000fe200078e0216 */
[----:B------:R-:W1:Y:S01]  /*06f0*/  LDC.64 R6, c[0x0][0x3a0] ;  /* 0x0000e800ff067b82 */ /* 0x000e620000000a00 */
[----:B0-----:R-:W-:-:S04]  /*0700*/  IMAD.WIDE R2, R3, 0x4, R4 ;  /* 0x0000000403027825 */ /* 0x001fc800078e0204 */
[----:B------:R-:W-:Y:S01]  /*0710*/  IMAD.WIDE.U32 R8, R9, 0x4, R4 ;  /* 0x0000000409087825 */ /* 0x000fe200078e0004 */
[----:B------:R-:W2:Y:S03]  /*0720*/  LDG.E R14, desc[UR4][R2.64+0x4] ;  /* 0x00000404020e7981 */ /* 0x000ea6000c1e1900 */
[C---:B------:R-:W-:Y:S01]  /*0730*/  IMAD.WIDE.U32 R12, R19.reuse, 0x4, R2 ;  /* 0x00000004130c7825 */ /* 0x040fe200078e0002 */
[----:B------:R-:W2:Y:S03]  /*0740*/  LDG.E R15, desc[UR4][R2.64+-0x4] ;  /* 0xfffffc04020f7981 */ /* 0x000ea6000c1e1900 */
[----:B------:R-:W-:Y:S01]  /*0750*/  IMAD.WIDE.U32 R4, R22, 0x4, R4 ;  /* 0x0000000416047825 */ /* 0x000fe200078e0004 */
[----:B------:R-:W3:Y:S03]  /*0760*/  LDG.E R26, desc[UR4][R8.64] ;  /* 0x00000004081a7981 */ /* 0x000ee6000c1e1900 */
[----:B------:R-:W-:Y:S01]  /*0770*/  IMAD.WIDE.U32 R10, R19, 0x4, R12 ;  /* 0x00000004130a7825 */ /* 0x000fe200078e000c */
[----:B------:R-:W4:Y:S04]  /*0780*/  LDG.E R24, desc[UR4][R2.64] ;  /* 0x0000000402187981 */ /* 0x000f28000c1e1900 */
[----:B------:R-:W5:Y:S04]  /*0790*/  LDG.E R12, desc[UR4][R12.64+-0x4] ;  /* 0xfffffc040c0c7981 */ /* 0x000f68000c1e1900 */
[----:B------:R-:W5:Y:S04]  /*07a0*/  LDG.E R11, desc[UR4][R10.64+-0x4] ;  /* 0xfffffc040a0b7981 */ /* 0x000f68000c1e1900 */
[----:B------:R-:W3:Y:S04]  /*07b0*/  LDG.E R4, desc[UR4][R4.64+0x4] ;  /* 0x0000040404047981 */ /* 0x000ee8000c1e1900 */
[----:B------:R-:W3:Y:S04]  /*07c0*/  LDG.E R16, desc[UR4][R8.64+0x4] ;  /* 0x0000040408107981 */ /* 0x000ee8000c1e1900 */
[----:B-1----:R-:W3:Y:S01]  /*07d0*/  LDG.E R7, desc[UR4][R6.64] ;  /* 0x0000000406077981 */ /* 0x002ee2000c1e1900 */
[----:B--2---:R-:W-:Y:S01]  /*07e0*/  IADD3 R17, PT, PT, R14, -R15, RZ ;  /* 0x8000000f0e117210 */ /* 0x004fe20007ffe0ff */
[----:B----4-:R-:W-:-:S02]  /*07f0*/  IMAD R15, R24, 0x2, R15 ;  /* 0x00000002180f7824 */ /* 0x010fc400078e020f */
[----:B-----5:R-:W-:Y:S01]  /*0800*/  IMAD R21, R12, 0x2, R11 ;  /* 0x000000020c157824 */ /* 0x020fe200078e020b */
[----:B---3--:R-:W-:Y:S01]  /*0810*/  LEA R23, R26, R11, 0x1 ;  /* 0x0000000b1a177211 */ /* 0x008fe200078e08ff */
[----:B------:R-:W-:Y:S02]  /*0820*/  IMAD R17, R4, 0x2, R17 ;  /* 0x0000000204117824 */ /* 0x000fe400078e0211 */
[----:B------:R-:W0:Y:S01]  /*0830*/  LDC.64 R4, c[0x0][0x398] ;  /* 0x0000e600ff047b82 */ /* 0x000e220000000a00 */
[----:B------:R-:W-:Y:S02]  /*0840*/  IADD3 R23, PT, PT, R16, R23, RZ ;  /* 0x0000001710177210 */ /* 0x000fe40007ffe0ff */
[----:B------:R-:W-:Y:S02]  /*0850*/  IADD3 R17, PT, PT, -R21, R17, R16 ;  /* 0x0000001115117210 */ /* 0x000fe40007ffe110 */
[----:B------:R-:W-:-:S03]  /*0860*/  IADD3 R15, PT, PT, -R23, R15, R14 ;  /* 0x0000000f170f7210 */ /* 0x000fc60007ffe10e */
[----:B------:R-:W-:-:S04]  /*0870*/  IMAD R2, R17, R17, RZ ;  /* 0x0000001111027224 */ /* 0x000fc800078e02ff */
[----:B------:R-:W-:-:S05]  /*0880*/  IMAD R2, R15, R15, R2 ;  /* 0x0000000f0f027224 */ /* 0x000fca00078e0202 */
[----:B------:R-:W-:Y:S01]  /*0890*/  ISETP.GT.AND P1, PT, R2, R7, PT ;  /* 0x000000070200720c */ /* 0x000fe20003f24270 */
[----:B0-----:R-:W-:-:S12]  /*08a0*/  IMAD.WIDE.U32 R22, R22, 0x4, R4 ;  /* 0x0000000416167825 */ /* 0x001fd800078e0004 */
[----:B------:R-:W-:Y:S01]  /*08b0*/  @P1 MOV R3, 0xff ;  /* 0x000000ff00031802 */ /* 0x000fe20000000f00 */
[----:B------:R0:W-:Y:S04]  /*08c0*/  @!P1 STG.E desc[UR4][R22.64], RZ ;  /* 0x000000ff16009986 */ /* 0x0001e8000c101904 */
[----:B------:R0:W-:Y:S02]  /*08d0*/  @P1 STG.E desc[UR4][R22.64], R3 ;  /* 0x0000000316001986 */ /* 0x0001e4000c101904 */
.L_x_2:
[----:B------:R-:W-:Y:S05]  /*08e0*/  @P0 BRA `(.L_x_3) ;  /* 0xfffffff400f80947 */ /* 0x000fea000383ffff */
[----:B------:R-:W-:Y:S05]  /*08f0*/  EXIT ;  /* 0x000000000000794d */ /* 0x000fea0003800000 */
.L_x_4:
[----:B------:R-:W-:-:S00]  /*0900*/  BRA `(.L_x_4) ;  /* 0xfffffffc00fc7947 */ /* 0x000fc0000383ffff */
[----:B------:R-:W-:-:S00]  /*0910*/  NOP ;  /* 0x0000000000007918 */ /* 0x000fc00000000000 */
        /* <DEDUP_REMOVED lines=14> */
.L_x_5:


//--------------------- .nv.shared.reserved.0     --------------------------
	.section	.nv.shared.reserved.0,"aw",@nobits
	.weak		__nv_reservedSMEM_offset_0_alias
	.size		__nv_reservedSMEM_offset_0_alias, 0, 64
	.other		__nv_reservedSMEM_offset_0_alias,@"STO_CUDA_RESERVED_SHARED STV_DEFAULT"
__nv_reservedSMEM_offset_0_alias:
	.zero		0
	.zero		64


//--------------------- .nv.constant0._Z5sobelPiS_S_S_S_ --------------------------
	.section	.nv.constant0._Z5sobelPiS_S_S_S_,"a",@progbits
	.sectionflags	@""
	.align	4
.nv.constant0._Z5sobelPiS_S_S_S_:
	.zero		936


//--------------------- SYMBOLS --------------------------

	.type		.nv.reservedSmem.offset0,@object
	.size		.nv.reservedSmem.offset0,0x4
